	.headerflags	@"EF_CUDA_TEXMODE_UNIFIED EF_CUDA_64BIT_ADDRESS EF_CUDA_ACCELERATORS EF_CUDA_SM90 EF_CUDA_VIRTUAL_SM(EF_CUDA_SM90)"
	.elftype	@"ET_EXEC"


//--------------------- .nv.info                  --------------------------
	.section	.nv.info,"",@"SHT_CUDA_INFO"
	.align	4


	//----- nvinfo : EIATTR_REGCOUNT
	.align		4
        /*0000*/ 	.byte	0x04, 0x2f
        /*0002*/ 	.short	(.L_3 - .L_2)
	.align		4
.L_2:
        /*0004*/ 	.word	index@(triton_poi_fused__native_batch_norm_legit_no_training_add_10)
        /*0008*/ 	.word	0x00000020


	//----- nvinfo : EIATTR_MIN_STACK_SIZE
	.align		4
.L_3:
        /*000c*/ 	.byte	0x04, 0x12
        /*000e*/ 	.short	(.L_5 - .L_4)
	.align		4
.L_4:
        /*0010*/ 	.word	index@(triton_poi_fused__native_batch_norm_legit_no_training_add_10)
        /*0014*/ 	.word	0x00000000


	//----- nvinfo : EIATTR_FRAME_SIZE
	.align		4
.L_5:
        /*0018*/ 	.byte	0x04, 0x11
        /*001a*/ 	.short	(.L_7 - .L_6)
	.align		4
.L_6:
        /*001c*/ 	.word	index@(triton_poi_fused__native_batch_norm_legit_no_training_add_10)
        /*0020*/ 	.word	0x00000000


	//----- nvinfo : EIATTR_MIN_STACK_SIZE
	.align		4
.L_7:
        /*0024*/ 	.byte	0x04, 0x12
        /*0026*/ 	.short	(.L_9 - .L_8)
	.align		4
.L_8:
        /*0028*/ 	.word	index@(triton_poi_fused__native_batch_norm_legit_no_training_add_10)
        /*002c*/ 	.word	0x00000000
.L_9:


//--------------------- .nv.info.triton_poi_fused__native_batch_norm_legit_no_training_add_10 --------------------------
	.section	.nv.info.triton_poi_fused__native_batch_norm_legit_no_training_add_10,"",@"SHT_CUDA_INFO"
	.sectionflags	@""
	.align	4


	//----- nvinfo : EIATTR_CUDA_API_VERSION
	.align		4
        /*0000*/ 	.byte	0x04, 0x37
        /*0002*/ 	.short	(.L_11 - .L_10)
.L_10:
        /*0004*/ 	.word	0x0000007c


	//----- nvinfo : EIATTR_KPARAM_INFO
	.align		4
.L_11:
        /*0008*/ 	.byte	0x04, 0x17
        /*000a*/ 	.short	(.L_13 - .L_12)
.L_12:
        /*000c*/ 	.word	0x00000000
        /*0010*/ 	.short	0x0006
        /*0012*/ 	.short	0x0030
        /*0014*/ 	.byte	0x00, 0xf0, 0x11, 0x00


	//----- nvinfo : EIATTR_KPARAM_INFO
	.align		4
.L_13:
        /*0018*/ 	.byte	0x04, 0x17
        /*001a*/ 	.short	(.L_15 - .L_14)
.L_14:
        /*001c*/ 	.word	0x00000000
        /*0020*/ 	.short	0x0005
        /*0022*/ 	.short	0x0028
        /*0024*/ 	.byte	0x00, 0xf4, 0x21, 0x00


	//----- nvinfo : EIATTR_KPARAM_INFO
	.align		4
.L_15:
        /*0028*/ 	.byte	0x04, 0x17
        /*002a*/ 	.short	(.L_17 - .L_16)
.L_16:
        /*002c*/ 	.word	0x00000000
        /*0030*/ 	.short	0x0004
        /*0032*/ 	.short	0x0020
        /*0034*/ 	.byte	0x00, 0xf4, 0x21, 0x00


	//----- nvinfo : EIATTR_KPARAM_INFO
	.align		4
.L_17:
        /*0038*/ 	.byte	0x04, 0x17
        /*003a*/ 	.short	(.L_19 - .L_18)
.L_18:
        /*003c*/ 	.word	0x00000000
        /*0040*/ 	.short	0x0003
        /*0042*/ 	.short	0x0018
        /*0044*/ 	.byte	0x00, 0xf4, 0x21, 0x00


	//----- nvinfo : EIATTR_KPARAM_INFO
	.align		4
.L_19:
        /*0048*/ 	.byte	0x04, 0x17
        /*004a*/ 	.short	(.L_21 - .L_20)
.L_20:
        /*004c*/ 	.word	0x00000000
        /*0050*/ 	.short	0x0002
        /*0052*/ 	.short	0x0010
        /*0054*/ 	.byte	0x00, 0xf4, 0x21, 0x00


	//----- nvinfo : EIATTR_KPARAM_INFO
	.align		4
.L_21:
        /*0058*/ 	.byte	0x04, 0x17
        /*005a*/ 	.short	(.L_23 - .L_22)
.L_22:
        /*005c*/ 	.word	0x00000000
        /*0060*/ 	.short	0x0001
        /*0062*/ 	.short	0x0008
        /*0064*/ 	.byte	0x00, 0xf4, 0x21, 0x00


	//----- nvinfo : EIATTR_KPARAM_INFO
	.align		4
.L_23:
        /*0068*/ 	.byte	0x04, 0x17
        /*006a*/ 	.short	(.L_25 - .L_24)
.L_24:
        /*006c*/ 	.word	0x00000000
        /*0070*/ 	.short	0x0000
        /*0072*/ 	.short	0x0000
        /*0074*/ 	.byte	0x00, 0xf4, 0x21, 0x00


	//----- nvinfo : EIATTR_SPARSE_MMA_MASK
	.align		4
.L_25:
        /*0078*/ 	.byte	0x03, 0x50
        /*007a*/ 	.short	0x0000


	//----- nvinfo : EIATTR_MAXREG_COUNT
	.align		4
        /*007c*/ 	.byte	0x03, 0x1b
        /*007e*/ 	.short	0x00ff


	//----- nvinfo : EIATTR_EXIT_INSTR_OFFSETS
	.align		4
        /*0080*/ 	.byte	0x04, 0x1c
        /*0082*/ 	.short	(.L_27 - .L_26)


	//   ....[0]....
.L_26:
        /*0084*/ 	.word	0x000006b0


	//----- nvinfo : EIATTR_REQNTID
	.align		4
.L_27:
        /*0088*/ 	.byte	0x04, 0x10
        /*008a*/ 	.short	(.L_29 - .L_28)
.L_28:
        /*008c*/ 	.word	0x00000080
        /*0090*/ 	.word	0x00000001
        /*0094*/ 	.word	0x00000001


	//----- nvinfo : EIATTR_CBANK_PARAM_SIZE
	.align		4
.L_29:
        /*0098*/ 	.byte	0x03, 0x19
        /*009a*/ 	.short	0x0034


	//----- nvinfo : EIATTR_PARAM_CBANK
	.align		4
        /*009c*/ 	.byte	0x04, 0x0a
        /*009e*/ 	.short	(.L_31 - .L_30)
	.align		4
.L_30:
        /*00a0*/ 	.word	index@(.nv.constant0.triton_poi_fused__native_batch_norm_legit_no_training_add_10)
        /*00a4*/ 	.short	0x0210
        /*00a6*/ 	.short	0x0034


	//----- nvinfo : EIATTR_SW_WAR
	.align		4
.L_31:
        /*00a8*/ 	.byte	0x04, 0x36
        /*00aa*/ 	.short	(.L_33 - .L_32)
.L_32:
        /*00ac*/ 	.word	0x00000008
.L_33:


//--------------------- .nv.callgraph             --------------------------
	.section	.nv.callgraph,"",@"SHT_CUDA_CALLGRAPH"
	.align	4
	.sectionentsize	8
	.align		4
        /*0000*/ 	.word	0x00000000
	.align		4
        /*0004*/ 	.word	0xffffffff
	.align		4
        /*0008*/ 	.word	0x00000000
	.align		4
        /*000c*/ 	.word	0xfffffffe
	.align		4
        /*0010*/ 	.word	0x00000000
	.align		4
        /*0014*/ 	.word	0xfffffffd
	.align		4
        /*0018*/ 	.word	0x00000000
	.align		4
        /*001c*/ 	.word	0xfffffffc


//--------------------- .nv.constant4             --------------------------
	.section	.nv.constant4,"a",@progbits
	.align	8
	.align		8
.nv.constant4:
        /*0000*/ 	.dword	_$_str
	.align		8
        /*0008*/ 	.dword	_$_str_$_2


//--------------------- .text.triton_poi_fused__native_batch_norm_legit_no_training_add_10 --------------------------
	.section	.text.triton_poi_fused__native_batch_norm_legit_no_training_add_10,"ax",@progbits
	.align	128
        .global         triton_poi_fused__native_batch_norm_legit_no_training_add_10
        .type           triton_poi_fused__native_batch_norm_legit_no_training_add_10,@function
        .size           triton_poi_fused__native_batch_norm_legit_no_training_add_10,(.L_x_1 - triton_poi_fused__native_batch_norm_legit_no_training_add_10)
        .other          triton_poi_fused__native_batch_norm_legit_no_training_add_10,@"STO_CUDA_ENTRY STV_DEFAULT"
triton_poi_fused__native_batch_norm_legit_no_training_add_10:
.text.triton_poi_fused__native_batch_norm_legit_no_training_add_10:
[----:B------:R-:W-:Y:S01]  /*0000*/  LDC R1, c[0x0][0x28] ;  /* 0x00000a00ff017b82 */ /* 0x000fe20000000800 */
[----:B------:R-:W1:Y:S07]  /*0010*/  S2R R0, SR_TID.X ;  /* 0x0000000000007919 */ /* 0x000e6e0000002100 */
[----:B------:R-:W2:Y:S01]  /*0020*/  LDC.64 R6, c[0x0][0x228] ;  /* 0x00008a00ff067b82 */ /* 0x000ea20000000a00 */
[----:B------:R-:W-:Y:S01]  /*0030*/  ULDC.64 UR4, c[0x0][0x208] ;  /* 0x0000820000047ab9 */ /* 0x000fe20000000a00 */
[----:B------:R-:W3:Y:S06]  /*0040*/  S2R R5, SR_CTAID.X ;  /* 0x0000000000057919 */ /* 0x000eec0000002500 */
[----:B------:R-:W4:Y:S08]  /*0050*/  LDC.64 R12, c[0x0][0x220] ;  /* 0x00008800ff0c7b82 */ /* 0x000f300000000a00 */
[----:B------:R-:W5:Y:S08]  /*0060*/  LDC.64 R26, c[0x0][0x218] ;  /* 0x00008600ff1a7b82 */ /* 0x000f700000000a00 */
[----:B------:R-:W5:Y:S01]  /*0070*/  LDC.64 R20, c[0x0][0x230] ;  /* 0x00008c00ff147b82 */ /* 0x000f620000000a00 */
[----:B-1----:R-:W-:-:S07]  /*0080*/  SHF.L.U32 R0, R0, 0x2, RZ ;  /* 0x0000000200007819 */ /* 0x002fce00000006ff */
[----:B------:R-:W1:Y:S01]  /*0090*/  LDC.64 R24, c[0x0][0x238] ;  /* 0x00008e00ff187b82 */ /* 0x000e620000000a00 */
[----:B---3--:R-:W-:Y:S02]  /*00a0*/  SHF.R.S32.HI R3, RZ, 0x15, R5 ;  /* 0x00000015ff037819 */ /* 0x008fe40000011405 */
[----:B------:R-:W-:Y:S02]  /*00b0*/  LOP3.LUT R0, R0, 0x1fc, RZ, 0xc0, !PT ;  /* 0x000001fc00007812 */ /* 0x000fe400078ec0ff */
[----:B------:R-:W-:Y:S02]  /*00c0*/  SGXT R3, R3, 0x1 ;  /* 0x000000010303781a */ /* 0x000fe40000000200 */
[----:B------:R-:W-:-:S04]  /*00d0*/  LEA R28, R5, R0, 0xa ;  /* 0x00000000051c7211 */ /* 0x000fc800078e50ff */
[----:B------:R-:W-:-:S04]  /*00e0*/  LEA.HI R3, R3, R28, RZ, 0x8 ;  /* 0x0000001c03037211 */ /* 0x000fc800078f40ff */
[----:B------:R-:W-:-:S04]  /*00f0*/  LOP3.LUT R3, R3, 0xffffff00, RZ, 0xc0, !PT ;  /* 0xffffff0003037812 */ /* 0x000fc800078ec0ff */
[----:B------:R-:W-:-:S05]  /*0100*/  IADD3 R3, R28, -R3, RZ ;  /* 0x800000031c037210 */ /* 0x000fca0007ffe0ff */
[----:B--2---:R-:W-:-:S06]  /*0110*/  IMAD.WIDE R6, R3, 0x4, R6 ;  /* 0x0000000403067825 */ /* 0x004fcc00078e0206 */
[----:B------:R-:W2:Y:S01]  /*0120*/  LDG.E.EL.128 R4, desc[UR4][R6.64] ;  /* 0x0000000406047981 */ /* 0x000ea2000c2e1d00 */
[----:B------:R-:W-:Y:S01]  /*0130*/  HFMA2.MMA R2, -RZ, RZ, 1.625, 0 ;  /* 0x3e800000ff027435 */ /* 0x000fe200000001ff */
[----:B----4-:R-:W-:-:S04]  /*0140*/  IMAD.WIDE R12, R3, 0x4, R12 ;  /* 0x00000004030c7825 */ /* 0x010fc800078e020c */
[----:B-----5:R-:W-:Y:S02]  /*0150*/  IMAD.WIDE R26, R28, 0x4, R26 ;  /* 0x000000041c1a7825 */ /* 0x020fe400078e021a */
[----:B------:R-:W3:Y:S02]  /*0160*/  LDG.E.EL.128 R12, desc[UR4][R12.64] ;  /* 0x000000040c0c7981 */ /* 0x000ee4000c2e1d00 */
[C---:B0-----:R-:W-:Y:S02]  /*0170*/  IMAD.WIDE R20, R3.reuse, 0x4, R20 ;  /* 0x0000000403147825 */ /* 0x041fe400078e0214 */
[----:B------:R-:W3:Y:S02]  /*0180*/  LDG.E.128 R16, desc[UR4][R26.64+0x800] ;  /* 0x000800041a107981 */ /* 0x000ee4000c1e1d00 */
[----:B-1----:R-:W-:Y:S02]  /*0190*/  IMAD.WIDE R24, R3, 0x4, R24 ;  /* 0x0000000403187825 */ /* 0x002fe400078e0218 */
[----:B------:R-:W4:Y:S04]  /*01a0*/  LDG.E.128 R8, desc[UR4][R26.64] ;  /* 0x000000041a087981 */ /* 0x000f28000c1e1d00 */
[----:B------:R-:W5:Y:S01]  /*01b0*/  LDG.E.EL.128 R24, desc[UR4][R24.64] ;  /* 0x0000000418187981 */ /* 0x000f62000c2e1d00 */
[----:B--2---:R-:W-:Y:S01]  /*01c0*/  FADD R0, R6, 9.9999997473787516356e-06 ;  /* 0x3727c5ac06007421 */ /* 0x004fe20000000000 */
[----:B------:R-:W-:Y:S01]  /*01d0*/  FADD R22, R4, 9.9999997473787516356e-06 ;  /* 0x3727c5ac04167421 */ /* 0x000fe20000000000 */
[----:B------:R-:W-:-:S04]  /*01e0*/  FADD R5, R5, 9.9999997473787516356e-06 ;  /* 0x3727c5ac05057421 */ /* 0x000fc80000000000 */
[----:B------:R-:W0:Y:S08]  /*01f0*/  MUFU.SQRT R0, R0 ;  /* 0x0000000000007308 */ /* 0x000e300000002000 */
[----:B------:R-:W1:Y:S01]  /*0200*/  MUFU.SQRT R22, R22 ;  /* 0x0000001600167308 */ /* 0x000e620000002000 */
[----:B0-----:R-:W-:-:S07]  /*0210*/  FSETP.GT.AND P2, PT, R0, 8.50705917302346158658e+37, PT ;  /* 0x7e8000000000780b */ /* 0x001fce0003f44000 */
[----:B------:R-:W0:Y:S01]  /*0220*/  MUFU.SQRT R4, R5 ;  /* 0x0000000500047308 */ /* 0x000e220000002000 */
[----:B------:R-:W-:Y:S02]  /*0230*/  FSETP.GEU.AND P5, PT, R0, 1.175494350822287508e-38, PT ;  /* 0x008000000000780b */ /* 0x000fe40003fae000 */
[C---:B-1----:R-:W-:Y:S02]  /*0240*/  FSETP.GT.AND P0, PT, R22.reuse, 8.50705917302346158658e+37, PT ;  /* 0x7e8000001600780b */ /* 0x042fe40003f04000 */
[----:B------:R-:W-:Y:S01]  /*0250*/  FSETP.GEU.AND P3, PT, R22, 1.175494350822287508e-38, PT ;  /* 0x008000001600780b */ /* 0x000fe20003f6e000 */
[----:B------:R-:W-:Y:S01]  /*0260*/  @P2 FMUL R0, R0, 0.25 ;  /* 0x3e80000000002820 */ /* 0x000fe20000400000 */
[----:B------:R-:W-:Y:S02]  /*0270*/  FSEL R23, R2, 1, P2 ;  /* 0x3f80000002177808 */ /* 0x000fe40001000000 */
[----:B0-----:R-:W-:-:S05]  /*0280*/  FSETP.GT.AND P1, PT, R4, 8.50705917302346158658e+37, PT ;  /* 0x7e8000000400780b */ /* 0x001fca0003f24000 */
[----:B------:R-:W-:Y:S01]  /*0290*/  @!P5 FMUL R0, R0, 16777216 ;  /* 0x4b8000000000d820 */ /* 0x000fe20000400000 */
[----:B------:R-:W-:-:S05]  /*02a0*/  FSETP.GEU.AND P4, PT, R4, 1.175494350822287508e-38, PT ;  /* 0x008000000400780b */ /* 0x000fca0003f8e000 */
[----:B------:R-:W0:Y:S01]  /*02b0*/  MUFU.RCP R0, R0 ;  /* 0x0000000000007308 */ /* 0x000e220000001000 */
[----:B------:R-:W-:Y:S01]  /*02c0*/  @P0 FMUL R22, R22, 0.25 ;  /* 0x3e80000016160820 */ /* 0x000fe20000400000 */
[----:B------:R-:W-:-:S03]  /*02d0*/  @!P5 FMUL R23, R23, 16777216 ;  /* 0x4b8000001717d820 */ /* 0x000fc60000400000 */
[----:B------:R-:W-:-:S04]  /*02e0*/  @!P3 FMUL R22, R22, 16777216 ;  /* 0x4b8000001616b820 */ /* 0x000fc80000400000 */
[----:B------:R1:W-:Y:S01]  /*02f0*/  MUFU.RCP R5, R22 ;  /* 0x0000001600057308 */ /* 0x0003e20000001000 */
[----:B0-----:R-:W-:Y:S02]  /*0300*/  FMUL R0, R0, R23 ;  /* 0x0000001700007220 */ /* 0x001fe40000400000 */
[----:B-1----:R-:W5:Y:S01]  /*0310*/  LDG.E.EL.128 R20, desc[UR4][R20.64] ;  /* 0x0000000414147981 */ /* 0x002f62000c2e1d00 */
[----:B------:R-:W-:-:S04]  /*0320*/  @P1 FMUL R4, R4, 0.25 ;  /* 0x3e80000004041820 */ /* 0x000fc80000400000 */
[----:B------:R-:W-:Y:S01]  /*0330*/  @!P4 FMUL R4, R4, 16777216 ;  /* 0x4b8000000404c820 */ /* 0x000fe20000400000 */
[----:B------:R-:W-:-:S05]  /*0340*/  FSEL R3, R2, 1, P1 ;  /* 0x3f80000002037808 */ /* 0x000fca0000800000 */
[----:B------:R-:W0:Y:S01]  /*0350*/  MUFU.RCP R4, R4 ;  /* 0x0000000400047308 */ /* 0x000e220000001000 */
[----:B------:R-:W-:Y:S01]  /*0360*/  @!P4 FMUL R3, R3, 16777216 ;  /* 0x4b8000000303c820 */ /* 0x000fe20000400000 */
[----:B------:R-:W-:-:S03]  /*0370*/  FADD R7, R7, 9.9999997473787516356e-06 ;  /* 0x3727c5ac07077421 */ /* 0x000fc60000000000 */
[----:B0-----:R-:W-:-:S03]  /*0380*/  FMUL R4, R4, R3 ;  /* 0x0000000304047220 */ /* 0x001fc60000400000 */
[----:B------:R-:W0:Y:S01]  /*0390*/  MUFU.SQRT R3, R7 ;  /* 0x0000000700037308 */ /* 0x000e220000002000 */
[----:B------:R-:W-:-:S05]  /*03a0*/  FSEL R6, R2, 1, P0 ;  /* 0x3f80000002067808 */ /* 0x000fca0000000000 */
[----:B------:R-:W-:Y:S01]  /*03b0*/  @!P3 FMUL R6, R6, 16777216 ;  /* 0x4b8000000606b820 */ /* 0x000fe20000400000 */
[C---:B0-----:R-:W-:Y:S02]  /*03c0*/  FSETP.GT.AND P0, PT, R3.reuse, 8.50705917302346158658e+37, PT ;  /* 0x7e8000000300780b */ /* 0x041fe40003f04000 */
[----:B------:R-:W-:Y:S01]  /*03d0*/  FSETP.GEU.AND P1, PT, R3, 1.175494350822287508e-38, PT ;  /* 0x008000000300780b */ /* 0x000fe20003f2e000 */
[----:B------:R-:W-:Y:S02]  /*03e0*/  FMUL R5, R5, R6 ;  /* 0x0000000605057220 */ /* 0x000fe40000400000 */
[----:B------:R-:W0:Y:S08]  /*03f0*/  LDC.64 R6, c[0x0][0x210] ;  /* 0x00008400ff067b82 */ /* 0x000e300000000a00 */
[----:B------:R-:W-:-:S04]  /*0400*/  @P0 FMUL R3, R3, 0.25 ;  /* 0x3e80000003030820 */ /* 0x000fc80000400000 */
[----:B------:R-:W-:-:S06]  /*0410*/  @!P1 FMUL R3, R3, 16777216 ;  /* 0x4b80000003039820 */ /* 0x000fcc0000400000 */
[----:B------:R-:W1:Y:S01]  /*0420*/  MUFU.RCP R3, R3 ;  /* 0x0000000300037308 */ /* 0x000e620000001000 */
[----:B------:R-:W-:Y:S01]  /*0430*/  FSEL R2, R2, 1, P0 ;  /* 0x3f80000002027808 */ /* 0x000fe20000000000 */
[--C-:B---3--:R-:W-:Y:S01]  /*0440*/  FADD R16, R16, -R12.reuse ;  /* 0x8000000c10107221 */ /* 0x108fe20000000000 */
[----:B----4-:R-:W-:Y:S01]  /*0450*/  FADD R8, R8, -R12 ;  /* 0x8000000c08087221 */ /* 0x010fe20000000000 */
[--C-:B------:R-:W-:Y:S01]  /*0460*/  FADD R19, R19, -R15.reuse ;  /* 0x8000000f13137221 */ /* 0x100fe20000000000 */
[----:B------:R-:W-:Y:S01]  /*0470*/  FADD R15, R11, -R15 ;  /* 0x8000000f0b0f7221 */ /* 0x000fe20000000000 */
[----:B------:R-:W-:Y:S01]  /*0480*/  @!P1 FMUL R2, R2, 16777216 ;  /* 0x4b80000002029820 */ /* 0x000fe20000400000 */
[--C-:B------:R-:W-:Y:S01]  /*0490*/  FADD R17, R17, -R13.reuse ;  /* 0x8000000d11117221 */ /* 0x100fe20000000000 */
[----:B------:R-:W-:Y:S01]  /*04a0*/  FADD R11, R9, -R13 ;  /* 0x8000000d090b7221 */ /* 0x000fe20000000000 */
[-C--:B------:R-:W-:Y:S01]  /*04b0*/  FMUL R9, R16, R5.reuse ;  /* 0x0000000510097220 */ /* 0x080fe20000400000 */
[----:B------:R-:W-:Y:S01]  /*04c0*/  FMUL R8, R8, R5 ;  /* 0x0000000508087220 */ /* 0x000fe20000400000 */
[----:B0-----:R-:W-:-:S04]  /*04d0*/  IMAD.WIDE R12, R28, 0x4, R6 ;  /* 0x000000041c0c7825 */ /* 0x001fc800078e0206 */
[--C-:B------:R-:W-:Y:S01]  /*04e0*/  FADD R29, R10, -R14.reuse ;  /* 0x8000000e0a1d7221 */ /* 0x100fe20000000000 */
[----:B-1----:R-:W-:Y:S01]  /*04f0*/  FMUL R2, R3, R2 ;  /* 0x0000000203027220 */ /* 0x002fe20000400000 */
[----:B------:R-:W-:Y:S01]  /*0500*/  FADD R3, R18, -R14 ;  /* 0x8000000e12037221 */ /* 0x000fe20000000000 */
[-C--:B------:R-:W-:Y:S01]  /*0510*/  FMUL R14, R17, R4.reuse ;  /* 0x00000004110e7220 */ /* 0x080fe20000400000 */
[----:B------:R-:W-:Y:S02]  /*0520*/  FMUL R16, R11, R4 ;  /* 0x000000040b107220 */ /* 0x000fe40000400000 */
[----:B------:R-:W2:Y:S01]  /*0530*/  LDG.E.128 R4, desc[UR4][R12.64] ;  /* 0x000000040c047981 */ /* 0x000ea2000c1e1d00 */
[C-C-:B-----5:R-:W-:Y:S01]  /*0540*/  FFMA R17, R20.reuse, R8, R24.reuse ;  /* 0x0000000814117223 */ /* 0x160fe20000000018 */
[----:B------:R-:W-:Y:S02]  /*0550*/  FFMA R20, R20, R9, R24 ;  /* 0x0000000914147223 */ /* 0x000fe40000000018 */
[----:B------:R-:W3:Y:S01]  /*0560*/  LDG.E.128 R8, desc[UR4][R12.64+0x800] ;  /* 0x000800040c087981 */ /* 0x000ee2000c1e1d00 */
[-C--:B------:R-:W-:Y:S01]  /*0570*/  FMUL R3, R3, R0.reuse ;  /* 0x0000000003037220 */ /* 0x080fe20000400000 */
[----:B------:R-:W-:Y:S01]  /*0580*/  FMUL R29, R29, R0 ;  /* 0x000000001d1d7220 */ /* 0x000fe20000400000 */
[-C--:B------:R-:W-:Y:S01]  /*0590*/  FMUL R0, R19, R2.reuse ;  /* 0x0000000213007220 */ /* 0x080fe20000400000 */
[----:B------:R-:W-:Y:S01]  /*05a0*/  FMUL R2, R15, R2 ;  /* 0x000000020f027220 */ /* 0x000fe20000400000 */
[C-C-:B------:R-:W-:Y:S01]  /*05b0*/  FFMA R16, R21.reuse, R16, R25.reuse ;  /* 0x0000001015107223 */ /* 0x140fe20000000019 */
[----:B------:R-:W-:Y:S01]  /*05c0*/  FFMA R14, R21, R14, R25 ;  /* 0x0000000e150e7223 */ /* 0x000fe20000000019 */
[C-C-:B------:R-:W-:Y:S01]  /*05d0*/  FFMA R29, R22.reuse, R29, R26.reuse ;  /* 0x0000001d161d7223 */ /* 0x140fe2000000001a */
[----:B------:R-:W-:Y:S01]  /*05e0*/  FFMA R3, R22, R3, R26 ;  /* 0x0000000316037223 */ /* 0x000fe2000000001a */
[C-C-:B------:R-:W-:Y:S01]  /*05f0*/  FFMA R2, R23.reuse, R2, R27.reuse ;  /* 0x0000000217027223 */ /* 0x140fe2000000001b */
[----:B------:R-:W-:Y:S01]  /*0600*/  FFMA R0, R23, R0, R27 ;  /* 0x0000000017007223 */ /* 0x000fe2000000001b */
[----:B--2---:R-:W-:Y:S01]  /*0610*/  FADD R4, R4, R17 ;  /* 0x0000001104047221 */ /* 0x004fe20000000000 */
[----:B------:R-:W-:Y:S01]  /*0620*/  FADD R5, R5, R16 ;  /* 0x0000001005057221 */ /* 0x000fe20000000000 */
[----:B------:R-:W-:Y:S01]  /*0630*/  FADD R6, R6, R29 ;  /* 0x0000001d06067221 */ /* 0x000fe20000000000 */
[----:B------:R-:W-:-:S05]  /*0640*/  FADD R7, R7, R2 ;  /* 0x0000000207077221 */ /* 0x000fca0000000000 */
[----:B------:R-:W-:Y:S01]  /*0650*/  STG.E.128 desc[UR4][R12.64], R4 ;  /* 0x000000040c007986 */ /* 0x000fe2000c101d04 */
[----:B---3--:R-:W-:Y:S01]  /*0660*/  FADD R8, R8, R20 ;  /* 0x0000001408087221 */ /* 0x008fe20000000000 */
[----:B------:R-:W-:Y:S01]  /*0670*/  FADD R9, R9, R14 ;  /* 0x0000000e09097221 */ /* 0x000fe20000000000 */
[----:B------:R-:W-:Y:S01]  /*0680*/  FADD R10, R10, R3 ;  /* 0x000000030a0a7221 */ /* 0x000fe20000000000 */
[----:B------:R-:W-:-:S05]  /*0690*/  FADD R11, R11, R0 ;  /* 0x000000000b0b7221 */ /* 0x000fca0000000000 */
[----:B------:R-:W-:Y:S01]  /*06a0*/  STG.E.128 desc[UR4][R12.64+0x800], R8 ;  /* 0x000800080c007986 */ /* 0x000fe2000c101d04 */
[----:B------:R-:W-:Y:S05]  /*06b0*/  EXIT ;  /* 0x000000000000794d */ /* 0x000fea0003800000 */
.L_x_0:
[----:B------:R-:W-:-:S00]  /*06c0*/  BRA `(.L_x_0) ;  /* 0xfffffffc00fc7947 */ /* 0x000fc0000383ffff */
[----:B------:R-:W-:-:S00]  /*06d0*/  NOP ;  /* 0x0000000000007918 */ /* 0x000fc00000000000 */
        /* <DEDUP_REMOVED lines=10> */
.L_x_1:


//--------------------- .nv.global.init           --------------------------
	.section	.nv.global.init,"aw",@progbits
.nv.global.init:
	.type		_$_str,@object
	.size		_$_str,(_$_str_$_2 - _$_str)
_$_str:
        /*0000*/ 	.byte	0x5f, 0x5f, 0x43, 0x55, 0x44, 0x41, 0x5f, 0x46, 0x54, 0x5a, 0x00
	.type		_$_str_$_2,@object
	.size		_$_str_$_2,(.L_1 - _$_str_$_2)
_$_str_$_2:
        /*000b*/ 	.byte	0x5f, 0x5f, 0x43, 0x55, 0x44, 0x41, 0x5f, 0x50, 0x52, 0x45, 0x43, 0x5f, 0x53, 0x51, 0x52, 0x54
        /*001b*/ 	.byte	0x00
.L_1:


//--------------------- .nv.constant0.triton_poi_fused__native_batch_norm_legit_no_training_add_10 --------------------------
	.section	.nv.constant0.triton_poi_fused__native_batch_norm_legit_no_training_add_10,"a",@progbits
	.sectionflags	@""
	.align	4
.nv.constant0.triton_poi_fused__native_batch_norm_legit_no_training_add_10:
	.zero		580
